	.headerflags	@"EF_CUDA_TEXMODE_UNIFIED EF_CUDA_64BIT_ADDRESS EF_CUDA_ACCELERATORS EF_CUDA_SM90 EF_CUDA_VIRTUAL_SM(EF_CUDA_SM90)"
	.elftype	@"ET_EXEC"


//--------------------- .nv.info                  --------------------------
	.section	.nv.info,"",@"SHT_CUDA_INFO"
	.align	4


	//----- nvinfo : EIATTR_REGCOUNT
	.align		4
        /*0000*/ 	.byte	0x04, 0x2f
        /*0002*/ 	.short	(.L_2 - .L_1)
	.align		4
.L_1:
        /*0004*/ 	.word	index@(triton_per_fused__to_copy_binary_cross_entropy_with_logits_div_eq_index_put_mul_new_zeros_reciprocal_sum_0)
        /*0008*/ 	.word	0x0000001f


	//----- nvinfo : EIATTR_MIN_STACK_SIZE
	.align		4
.L_2:
        /*000c*/ 	.byte	0x04, 0x12
        /*000e*/ 	.short	(.L_4 - .L_3)
	.align		4
.L_3:
        /*0010*/ 	.word	index@(triton_per_fused__to_copy_binary_cross_entropy_with_logits_div_eq_index_put_mul_new_zeros_reciprocal_sum_0)
        /*0014*/ 	.word	0x00000000


	//----- nvinfo : EIATTR_FRAME_SIZE
	.align		4
.L_4:
        /*0018*/ 	.byte	0x04, 0x11
        /*001a*/ 	.short	(.L_6 - .L_5)
	.align		4
.L_5:
        /*001c*/ 	.word	index@(triton_per_fused__to_copy_binary_cross_entropy_with_logits_div_eq_index_put_mul_new_zeros_reciprocal_sum_0)
        /*0020*/ 	.word	0x00000000


	//----- nvinfo : EIATTR_MIN_STACK_SIZE
	.align		4
.L_6:
        /*0024*/ 	.byte	0x04, 0x12
        /*0026*/ 	.short	(.L_8 - .L_7)
	.align		4
.L_7:
        /*0028*/ 	.word	index@(triton_per_fused__to_copy_binary_cross_entropy_with_logits_div_eq_index_put_mul_new_zeros_reciprocal_sum_0)
        /*002c*/ 	.word	0x00000000
.L_8:


//--------------------- .nv.info.triton_per_fused__to_copy_binary_cross_entropy_with_logits_div_eq_index_put_mul_new_zeros_reciprocal_sum_0 --------------------------
	.section	.nv.info.triton_per_fused__to_copy_binary_cross_entropy_with_logits_div_eq_index_put_mul_new_zeros_reciprocal_sum_0,"",@"SHT_CUDA_INFO"
	.sectionflags	@""
	.align	4


	//----- nvinfo : EIATTR_CUDA_API_VERSION
	.align		4
        /*0000*/ 	.byte	0x04, 0x37
        /*0002*/ 	.short	(.L_10 - .L_9)
.L_9:
        /*0004*/ 	.word	0x0000007c


	//----- nvinfo : EIATTR_KPARAM_INFO
	.align		4
.L_10:
        /*0008*/ 	.byte	0x04, 0x17
        /*000a*/ 	.short	(.L_12 - .L_11)
.L_11:
        /*000c*/ 	.word	0x00000000
        /*0010*/ 	.short	0x0003
        /*0012*/ 	.short	0x0018
        /*0014*/ 	.byte	0x00, 0xf0, 0x11, 0x00


	//----- nvinfo : EIATTR_KPARAM_INFO
	.align		4
.L_12:
        /*0018*/ 	.byte	0x04, 0x17
        /*001a*/ 	.short	(.L_14 - .L_13)
.L_13:
        /*001c*/ 	.word	0x00000000
        /*0020*/ 	.short	0x0002
        /*0022*/ 	.short	0x0010
        /*0024*/ 	.byte	0x00, 0xf4, 0x21, 0x00


	//----- nvinfo : EIATTR_KPARAM_INFO
	.align		4
.L_14:
        /*0028*/ 	.byte	0x04, 0x17
        /*002a*/ 	.short	(.L_16 - .L_15)
.L_15:
        /*002c*/ 	.word	0x00000000
        /*0030*/ 	.short	0x0001
        /*0032*/ 	.short	0x0008
        /*0034*/ 	.byte	0x00, 0xf4, 0x21, 0x00


	//----- nvinfo : EIATTR_KPARAM_INFO
	.align		4
.L_16:
        /*0038*/ 	.byte	0x04, 0x17
        /*003a*/ 	.short	(.L_18 - .L_17)
.L_17:
        /*003c*/ 	.word	0x00000000
        /*0040*/ 	.short	0x0000
        /*0042*/ 	.short	0x0000
        /*0044*/ 	.byte	0x00, 0xf4, 0x21, 0x00


	//----- nvinfo : EIATTR_SPARSE_MMA_MASK
	.align		4
.L_18:
        /*0048*/ 	.byte	0x03, 0x50
        /*004a*/ 	.short	0x0000


	//----- nvinfo : EIATTR_MAXREG_COUNT
	.align		4
        /*004c*/ 	.byte	0x03, 0x1b
        /*004e*/ 	.short	0x00ff


	//----- nvinfo : EIATTR_COOP_GROUP_MASK_REGIDS
	.align		4
        /*0050*/ 	.byte	0x04, 0x29
        /*0052*/ 	.short	(.L_20 - .L_19)


	//   ....[0]....
.L_19:
        /*0054*/ 	.word	0xffffffff


	//   ....[1]....
        /*0058*/ 	.word	0xffffffff


	//   ....[2]....
        /*005c*/ 	.word	0xffffffff


	//   ....[3]....
        /*0060*/ 	.word	0xffffffff


	//   ....[4]....
        /*0064*/ 	.word	0xffffffff


	//   ....[5]....
        /*0068*/ 	.word	0xffffffff


	//   ....[6]....
        /*006c*/ 	.word	0xffffffff


	//   ....[7]....
        /*0070*/ 	.word	0xffffffff


	//   ....[8]....
        /*0074*/ 	.word	0xffffffff


	//   ....[9]....
        /*0078*/ 	.word	0xffffffff


	//   ....[10]....
        /*007c*/ 	.word	0xffffffff


	//   ....[11]....
        /*0080*/ 	.word	0xffffffff


	//   ....[12]....
        /*0084*/ 	.word	0xffffffff


	//   ....[13]....
        /*0088*/ 	.word	0xffffffff


	//   ....[14]....
        /*008c*/ 	.word	0xffffffff


	//   ....[15]....
        /*0090*/ 	.word	0xffffffff


	//   ....[16]....
        /*0094*/ 	.word	0xffffffff


	//   ....[17]....
        /*0098*/ 	.word	0xffffffff


	//   ....[18]....
        /*009c*/ 	.word	0xffffffff


	//   ....[19]....
        /*00a0*/ 	.word	0xffffffff


	//   ....[20]....
        /*00a4*/ 	.word	0xffffffff


	//   ....[21]....
        /*00a8*/ 	.word	0xffffffff


	//   ....[22]....
        /*00ac*/ 	.word	0xffffffff


	//   ....[23]....
        /*00b0*/ 	.word	0xffffffff


	//   ....[24]....
        /*00b4*/ 	.word	0xffffffff


	//   ....[25]....
        /*00b8*/ 	.word	0xffffffff


	//   ....[26]....
        /*00bc*/ 	.word	0xffffffff


	//   ....[27]....
        /*00c0*/ 	.word	0xffffffff


	//   ....[28]....
        /*00c4*/ 	.word	0xffffffff


	//   ....[29]....
        /*00c8*/ 	.word	0xffffffff


	//   ....[30]....
        /*00cc*/ 	.word	0xffffffff


	//   ....[31]....
        /*00d0*/ 	.word	0xffffffff


	//   ....[32]....
        /*00d4*/ 	.word	0xffffffff


	//   ....[33]....
        /*00d8*/ 	.word	0xffffffff


	//----- nvinfo : EIATTR_COOP_GROUP_INSTR_OFFSETS
	.align		4
.L_20:
        /*00dc*/ 	.byte	0x04, 0x28
        /*00de*/ 	.short	(.L_22 - .L_21)


	//   ....[0]....
.L_21:
        /*00e0*/ 	.word	0x000001e0


	//   ....[1]....
        /*00e4*/ 	.word	0x000002a0


	//   ....[2]....
        /*00e8*/ 	.word	0x000002d0


	//   ....[3]....
        /*00ec*/ 	.word	0x000002f0


	//   ....[4]....
        /*00f0*/ 	.word	0x00000310


	//   ....[5]....
        /*00f4*/ 	.word	0x00000330


	//   ....[6]....
        /*00f8*/ 	.word	0x00000350


	//   ....[7]....
        /*00fc*/ 	.word	0x00000370


	//   ....[8]....
        /*0100*/ 	.word	0x000003c0


	//   ....[9]....
        /*0104*/ 	.word	0x000003e0


	//   ....[10]....
        /*0108*/ 	.word	0x00000400


	//   ....[11]....
        /*010c*/ 	.word	0x00000420


	//   ....[12]....
        /*0110*/ 	.word	0x00000430


	//   ....[13]....
        /*0114*/ 	.word	0x00000450


	//   ....[14]....
        /*0118*/ 	.word	0x00000470


	//   ....[15]....
        /*011c*/ 	.word	0x000004a0


	//   ....[16]....
        /*0120*/ 	.word	0x00000580


	//   ....[17]....
        /*0124*/ 	.word	0x000005a0


	//   ....[18]....
        /*0128*/ 	.word	0x000005b0


	//   ....[19]....
        /*012c*/ 	.word	0x000005f0


	//   ....[20]....
        /*0130*/ 	.word	0x00000780


	//   ....[21]....
        /*0134*/ 	.word	0x00000790


	//   ....[22]....
        /*0138*/ 	.word	0x000009b0


	//   ....[23]....
        /*013c*/ 	.word	0x000009e0


	//   ....[24]....
        /*0140*/ 	.word	0x00000a10


	//   ....[25]....
        /*0144*/ 	.word	0x00000a50


	//   ....[26]....
        /*0148*/ 	.word	0x00000a90


	//   ....[27]....
        /*014c*/ 	.word	0x00000d30


	//   ....[28]....
        /*0150*/ 	.word	0x00001690


	//   ....[29]....
        /*0154*/ 	.word	0x000016b0


	//   ....[30]....
        /*0158*/ 	.word	0x000016d0


	//   ....[31]....
        /*015c*/ 	.word	0x000016f0


	//   ....[32]....
        /*0160*/ 	.word	0x00001710


	//   ....[33]....
        /*0164*/ 	.word	0x00001760


	//----- nvinfo : EIATTR_EXIT_INSTR_OFFSETS
	.align		4
.L_22:
        /*0168*/ 	.byte	0x04, 0x1c
        /*016a*/ 	.short	(.L_24 - .L_23)


	//   ....[0]....
.L_23:
        /*016c*/ 	.word	0x000017c0


	//   ....[1]....
        /*0170*/ 	.word	0x00001800


	//----- nvinfo : EIATTR_REQNTID
	.align		4
.L_24:
        /*0174*/ 	.byte	0x04, 0x10
        /*0176*/ 	.short	(.L_26 - .L_25)
.L_25:
        /*0178*/ 	.word	0x00000040
        /*017c*/ 	.word	0x00000001
        /*0180*/ 	.word	0x00000001


	//----- nvinfo : EIATTR_CRS_STACK_SIZE
	.align		4
.L_26:
        /*0184*/ 	.byte	0x04, 0x1e
        /*0186*/ 	.short	(.L_28 - .L_27)
.L_27:
        /*0188*/ 	.word	0x00000000


	//----- nvinfo : EIATTR_CBANK_PARAM_SIZE
	.align		4
.L_28:
        /*018c*/ 	.byte	0x03, 0x19
        /*018e*/ 	.short	0x001c


	//----- nvinfo : EIATTR_PARAM_CBANK
	.align		4
        /*0190*/ 	.byte	0x04, 0x0a
        /*0192*/ 	.short	(.L_30 - .L_29)
	.align		4
.L_29:
        /*0194*/ 	.word	index@(.nv.constant0.triton_per_fused__to_copy_binary_cross_entropy_with_logits_div_eq_index_put_mul_new_zeros_reciprocal_sum_0)
        /*0198*/ 	.short	0x0210
        /*019a*/ 	.short	0x001c


	//----- nvinfo : EIATTR_SW_WAR
	.align		4
.L_30:
        /*019c*/ 	.byte	0x04, 0x36
        /*019e*/ 	.short	(.L_32 - .L_31)
.L_31:
        /*01a0*/ 	.word	0x00000008
.L_32:


//--------------------- .nv.callgraph             --------------------------
	.section	.nv.callgraph,"",@"SHT_CUDA_CALLGRAPH"
	.align	4
	.sectionentsize	8
	.align		4
        /*0000*/ 	.word	0x00000000
	.align		4
        /*0004*/ 	.word	0xffffffff
	.align		4
        /*0008*/ 	.word	0x00000000
	.align		4
        /*000c*/ 	.word	0xfffffffe
	.align		4
        /*0010*/ 	.word	0x00000000
	.align		4
        /*0014*/ 	.word	0xfffffffd
	.align		4
        /*0018*/ 	.word	0x00000000
	.align		4
        /*001c*/ 	.word	0xfffffffc


//--------------------- .nv.constant4             --------------------------
	.section	.nv.constant4,"a",@progbits
	.align	8
	.align		8
.nv.constant4:
        /*0000*/ 	.dword	_$_str


//--------------------- .text.triton_per_fused__to_copy_binary_cross_entropy_with_logits_div_eq_index_put_mul_new_zeros_reciprocal_sum_0 --------------------------
	.section	.text.triton_per_fused__to_copy_binary_cross_entropy_with_logits_div_eq_index_put_mul_new_zeros_reciprocal_sum_0,"ax",@progbits
	.sectionflags	@"SHF_BARRIERS=1"
	.align	128
        .global         triton_per_fused__to_copy_binary_cross_entropy_with_logits_div_eq_index_put_mul_new_zeros_reciprocal_sum_0
        .type           triton_per_fused__to_copy_binary_cross_entropy_with_logits_div_eq_index_put_mul_new_zeros_reciprocal_sum_0,@function
        .size           triton_per_fused__to_copy_binary_cross_entropy_with_logits_div_eq_index_put_mul_new_zeros_reciprocal_sum_0,(.L_x_9 - triton_per_fused__to_copy_binary_cross_entropy_with_logits_div_eq_index_put_mul_new_zeros_reciprocal_sum_0)
        .other          triton_per_fused__to_copy_binary_cross_entropy_with_logits_div_eq_index_put_mul_new_zeros_reciprocal_sum_0,@"STO_CUDA_ENTRY STV_DEFAULT"
triton_per_fused__to_copy_binary_cross_entropy_with_logits_div_eq_index_put_mul_new_zeros_reciprocal_sum_0:
.text.triton_per_fused__to_copy_binary_cross_entropy_with_logits_div_eq_index_put_mul_new_zeros_reciprocal_sum_0:
[----:B------:R-:W0:Y:S02]  /*0000*/  LDC R1, c[0x0][0x28] ;  /* 0x00000a00ff017b82 */ /* 0x000e240000000800 */
[----:B------:R-:W1:Y:S01]  /*0010*/  S2R R22, SR_TID.X ;  /* 0x0000000000167919 */ /* 0x000e620000002100 */
[----:B------:R-:W2:Y:S01]  /*0020*/  LDC.64 R8, c[0x0][0x218] ;  /* 0x00008600ff087b82 */ /* 0x000ea20000000a00 */
[----:B------:R-:W-:Y:S01]  /*0030*/  ULDC.64 UR6, c[0x0][0x208] ;  /* 0x0000820000067ab9 */ /* 0x000fe20000000a00 */
[----:B-1----:R-:W-:-:S04]  /*0040*/  SHF.L.U32 R0, R22, 0x2, RZ ;  /* 0x0000000216007819 */ /* 0x002fc800000006ff */
[----:B------:R-:W-:-:S05]  /*0050*/  LOP3.LUT R0, R0, 0xfc, RZ, 0xc0, !PT ;  /* 0x000000fc00007812 */ /* 0x000fca00078ec0ff */
[----:B--2---:R-:W-:-:S06]  /*0060*/  IMAD.WIDE.U32 R8, R0, 0x4, R8 ;  /* 0x0000000400087825 */ /* 0x004fcc00078e0008 */
[----:B------:R-:W2:Y:S01]  /*0070*/  LDG.E.128 R8, desc[UR6][R8.64] ;  /* 0x0000000608087981 */ /* 0x000ea2000c1e1d00 */
[----:B------:R-:W1:Y:S01]  /*0080*/  S2UR UR5, SR_CgaCtaId ;  /* 0x00000000000579c3 */ /* 0x000e620000008800 */
[----:B------:R-:W-:Y:S01]  /*0090*/  UMOV UR4, 0x400 ;  /* 0x0000040000047882 */ /* 0x000fe20000000000 */
[----:B------:R-:W-:Y:S01]  /*00a0*/  LOP3.LUT P5, RZ, R22, 0x1f, RZ, 0xc0, !PT ;  /* 0x0000001f16ff7812 */ /* 0x000fe200078ac0ff */
[----:B-1----:R-:W-:Y:S01]  /*00b0*/  UPRMT UR4, UR5, 0x654, UR4 ;  /* 0x0000065405047896 */ /* 0x002fe20008000004 */
[----:B--2---:R-:W-:Y:S02]  /*00c0*/  FSETP.NEU.AND P1, PT, R8, 1, PT ;  /* 0x3f8000000800780b */ /* 0x004fe40003f2d000 */
[----:B------:R-:W-:Y:S02]  /*00d0*/  FSETP.NEU.AND P0, PT, R9, 1, PT ;  /* 0x3f8000000900780b */ /* 0x000fe40003f0d000 */
[----:B------:R-:W-:Y:S02]  /*00e0*/  SEL R3, RZ, 0x1, P1 ;  /* 0x00000001ff037807 */ /* 0x000fe40000800000 */
[----:B------:R-:W-:-:S02]  /*00f0*/  SEL R4, RZ, 0x1fffe, P0 ;  /* 0x0001fffeff047807 */ /* 0x000fc40000000000 */
[----:B------:R-:W-:Y:S02]  /*0100*/  FSETP.NEU.AND P1, PT, R10, 1, PT ;  /* 0x3f8000000a00780b */ /* 0x000fe40003f2d000 */
[----:B------:R-:W-:Y:S02]  /*0110*/  FSETP.NEU.AND P0, PT, R11, 1, PT ;  /* 0x3f8000000b00780b */ /* 0x000fe40003f0d000 */
[----:B------:R-:W-:Y:S02]  /*0120*/  IADD3 R5, R3, R4, RZ ;  /* 0x0000000403057210 */ /* 0x000fe40007ffe0ff */
[----:B------:R-:W-:Y:S02]  /*0130*/  SEL R3, RZ, 0x4, P1 ;  /* 0x00000004ff037807 */ /* 0x000fe40000800000 */
[----:B------:R-:W-:Y:S02]  /*0140*/  SEL R4, RZ, 0x7fff8, P0 ;  /* 0x0007fff8ff047807 */ /* 0x000fe40000000000 */
[----:B------:R-:W-:-:S02]  /*0150*/  LOP3.LUT R5, R5, 0x3, RZ, 0xc0, !PT ;  /* 0x0000000305057812 */ /* 0x000fc400078ec0ff */
[----:B------:R-:W-:Y:S02]  /*0160*/  FSETP.NEU.AND P4, PT, R8, RZ, PT ;  /* 0x000000ff0800720b */ /* 0x000fe40003f8d000 */
[----:B------:R-:W-:Y:S02]  /*0170*/  IADD3 R3, R5, R4, R3 ;  /* 0x0000000405037210 */ /* 0x000fe40007ffe003 */
[----:B------:R-:W-:Y:S02]  /*0180*/  FSETP.NEU.AND P3, PT, R9, RZ, PT ;  /* 0x000000ff0900720b */ /* 0x000fe40003f6d000 */
[----:B------:R-:W-:Y:S02]  /*0190*/  LOP3.LUT R3, R3, 0xf, RZ, 0xc0, !PT ;  /* 0x0000000f03037812 */ /* 0x000fe400078ec0ff */
[----:B------:R-:W-:Y:S02]  /*01a0*/  SEL R6, RZ, 0x1fffe, P3 ;  /* 0x0001fffeff067807 */ /* 0x000fe40001800000 */
[----:B------:R-:W-:-:S02]  /*01b0*/  FSETP.NEU.AND P2, PT, R10, RZ, PT ;  /* 0x000000ff0a00720b */ /* 0x000fc40003f4d000 */
[----:B------:R-:W1:Y:S01]  /*01c0*/  POPC R3, R3 ;  /* 0x0000000300037309 */ /* 0x000e620000000000 */
[----:B------:R-:W-:Y:S01]  /*01d0*/  FSETP.NEU.AND P1, PT, R11, RZ, PT ;  /* 0x000000ff0b00720b */ /* 0x000fe20003f2d000 */
[----:B-1----:R1:W2:Y:S01]  /*01e0*/  SHFL.BFLY PT, R4, R3, 0x10, 0x1f ;  /* 0x0e001f0003047f89 */ /* 0x0022a200000e0000 */
[----:B------:R-:W-:Y:S02]  /*01f0*/  LOP3.LUT R5, R3, 0xffff, RZ, 0xc0, !PT ;  /* 0x0000ffff03057812 */ /* 0x000fe400078ec0ff */
[----:B-1----:R-:W-:Y:S02]  /*0200*/  SEL R3, RZ, 0x7fff8, P1 ;  /* 0x0007fff8ff037807 */ /* 0x002fe40000800000 */
[----:B--2---:R-:W-:Y:S02]  /*0210*/  IADD3 R24, P0, R4, R5, RZ ;  /* 0x0000000504187210 */ /* 0x004fe40007f1e0ff */
[----:B------:R-:W-:Y:S02]  /*0220*/  SEL R5, RZ, 0x1, P4 ;  /* 0x00000001ff057807 */ /* 0x000fe40002000000 */
[----:B------:R-:W-:-:S02]  /*0230*/  SEL R4, RZ, 0x4, P2 ;  /* 0x00000004ff047807 */ /* 0x000fc40001000000 */
[----:B------:R-:W-:Y:S02]  /*0240*/  IADD3 R5, R5, R6, RZ ;  /* 0x0000000605057210 */ /* 0x000fe40007ffe0ff */
[----:B------:R-:W-:Y:S02]  /*0250*/  IADD3.X R7, RZ, RZ, RZ, P0, !PT ;  /* 0x000000ffff077210 */ /* 0x000fe400007fe4ff */
[----:B------:R-:W-:-:S04]  /*0260*/  LOP3.LUT R5, R5, 0x3, RZ, 0xc0, !PT ;  /* 0x0000000305057812 */ /* 0x000fc800078ec0ff */
[----:B------:R-:W-:-:S04]  /*0270*/  IADD3 R3, R5, R3, R4 ;  /* 0x0000000305037210 */ /* 0x000fc80007ffe004 */
[----:B------:R-:W-:-:S06]  /*0280*/  LOP3.LUT R5, R3, 0xf, RZ, 0xc0, !PT ;  /* 0x0000000f03057812 */ /* 0x000fcc00078ec0ff */
[----:B------:R-:W1:Y:S02]  /*0290*/  POPC R5, R5 ;  /* 0x0000000500057309 */ /* 0x000e640000000000 */
[----:B-1----:R-:W1:Y:S01]  /*02a0*/  SHFL.BFLY PT, R3, R5, 0x10, 0x1f ;  /* 0x0e001f0005037f89 */ /* 0x002e6200000e0000 */
[----:B------:R-:W-:-:S04]  /*02b0*/  LOP3.LUT R4, R5, 0xffff, RZ, 0xc0, !PT ;  /* 0x0000ffff05047812 */ /* 0x000fc800078ec0ff */
[----:B-1----:R-:W-:Y:S02]  /*02c0*/  IADD3 R6, P0, R3, R4, RZ ;  /* 0x0000000403067210 */ /* 0x002fe40007f1e0ff */
[----:B------:R-:W1:Y:S03]  /*02d0*/  SHFL.BFLY PT, R3, R24, 0x8, 0x1f ;  /* 0x0d001f0018037f89 */ /* 0x000e6600000e0000 */
[----:B------:R-:W-:Y:S01]  /*02e0*/  IMAD.X R17, RZ, RZ, RZ, P0 ;  /* 0x000000ffff117224 */ /* 0x000fe200000e06ff */
[----:B------:R-:W2:Y:S01]  /*02f0*/  SHFL.BFLY PT, R4, R7, 0x8, 0x1f ;  /* 0x0d001f0007047f89 */ /* 0x000ea200000e0000 */
[----:B-1----:R-:W-:-:S03]  /*0300*/  IADD3 R16, P0, R3, R24, RZ ;  /* 0x0000001803107210 */ /* 0x002fc60007f1e0ff */
[----:B------:R-:W1:Y:S01]  /*0310*/  SHFL.BFLY PT, R3, R6, 0x8, 0x1f ;  /* 0x0d001f0006037f89 */ /* 0x000e6200000e0000 */
[----:B--2---:R-:W-:-:S03]  /*0320*/  IADD3.X R19, R4, R7, RZ, P0, !PT ;  /* 0x0000000704137210 */ /* 0x004fc600007fe4ff */
[----:B------:R-:W2:Y:S01]  /*0330*/  SHFL.BFLY PT, R4, R17, 0x8, 0x1f ;  /* 0x0d001f0011047f89 */ /* 0x000ea200000e0000 */
[----:B-1----:R-:W-:-:S03]  /*0340*/  IADD3 R18, P0, R3, R6, RZ ;  /* 0x0000000603127210 */ /* 0x002fc60007f1e0ff */
[----:B------:R-:W1:Y:S01]  /*0350*/  SHFL.BFLY PT, R3, R16, 0x4, 0x1f ;  /* 0x0c801f0010037f89 */ /* 0x000e6200000e0000 */
[----:B--2---:R-:W-:-:S03]  /*0360*/  IADD3.X R5, R4, R17, RZ, P0, !PT ;  /* 0x0000001104057210 */ /* 0x004fc600007fe4ff */
[----:B------:R-:W2:Y:S01]  /*0370*/  SHFL.BFLY PT, R4, R19, 0x4, 0x1f ;  /* 0x0c801f0013047f89 */ /* 0x000ea200000e0000 */
[----:B------:R-:W-:-:S04]  /*0380*/  SHF.R.U32.HI R17, RZ, 0x5, R22 ;  /* 0x00000005ff117819 */ /* 0x000fc80000011616 */
[----:B------:R-:W-:-:S04]  /*0390*/  SGXT.U32 R17, R17, 0x1 ;  /* 0x000000011111781a */ /* 0x000fc80000000000 */
[----:B------:R-:W-:Y:S02]  /*03a0*/  LEA R17, R17, UR4, 0x3 ;  /* 0x0000000411117c11 */ /* 0x000fe4000f8e18ff */
[----:B-1----:R-:W-:Y:S02]  /*03b0*/  IADD3 R20, P0, R3, R16, RZ ;  /* 0x0000001003147210 */ /* 0x002fe40007f1e0ff */
[----:B------:R-:W1:Y:S02]  /*03c0*/  SHFL.BFLY PT, R3, R18, 0x4, 0x1f ;  /* 0x0c801f0012037f89 */ /* 0x000e6400000e0000 */
[----:B--2---:R-:W-:Y:S02]  /*03d0*/  IADD3.X R25, R4, R19, RZ, P0, !PT ;  /* 0x0000001304197210 */ /* 0x004fe400007fe4ff */
[----:B------:R-:W2:Y:S01]  /*03e0*/  SHFL.BFLY PT, R4, R5, 0x4, 0x1f ;  /* 0x0c801f0005047f89 */ /* 0x000ea200000e0000 */
[----:B-1----:R-:W-:-:S03]  /*03f0*/  IADD3 R7, P0, R3, R18, RZ ;  /* 0x0000001203077210 */ /* 0x002fc60007f1e0ff */
[----:B------:R-:W1:Y:S02]  /*0400*/  SHFL.BFLY PT, R3, R20, 0x2, 0x1f ;  /* 0x0c401f0014037f89 */ /* 0x000e6400000e0000 */
[----:B--2---:R-:W-:Y:S02]  /*0410*/  IMAD.X R6, R4, 0x1, R5, P0 ;  /* 0x0000000104067824 */ /* 0x004fe400000e0605 */
[----:B------:R-:W-:Y:S04]  /*0420*/  SHFL.BFLY PT, R16, R7, 0x2, 0x1f ;  /* 0x0c401f0007107f89 */ /* 0x000fe800000e0000 */
[----:B------:R-:W2:Y:S01]  /*0430*/  SHFL.BFLY PT, R4, R25, 0x2, 0x1f ;  /* 0x0c401f0019047f89 */ /* 0x000ea200000e0000 */
[----:B-1----:R-:W-:-:S03]  /*0440*/  IADD3 R21, P0, R3, R20, RZ ;  /* 0x0000001403157210 */ /* 0x002fc60007f1e0ff */
[----:B------:R-:W1:Y:S01]  /*0450*/  SHFL.BFLY PT, R3, R6, 0x2, 0x1f ;  /* 0x0c401f0006037f89 */ /* 0x000e6200000e0000 */
[----:B------:R-:W-:-:S03]  /*0460*/  LEA R20, R22, UR4, 0x3 ;  /* 0x0000000416147c11 */ /* 0x000fc6000f8e18ff */
[----:B------:R-:W3:Y:S01]  /*0470*/  SHFL.BFLY PT, R18, R21, 0x1, 0x1f ;  /* 0x0c201f0015127f89 */ /* 0x000ee200000e0000 */
[----:B--2---:R-:W-:Y:S02]  /*0480*/  IADD3.X R23, R4, R25, RZ, P0, !PT ;  /* 0x0000001904177210 */ /* 0x004fe400007fe4ff */
[----:B------:R-:W-:-:S03]  /*0490*/  IADD3 R16, P0, R16, R7, RZ ;  /* 0x0000000710107210 */ /* 0x000fc60007f1e0ff */
[----:B------:R-:W2:Y:S01]  /*04a0*/  SHFL.BFLY PT, R4, R23, 0x1, 0x1f ;  /* 0x0c201f0017047f89 */ /* 0x000ea200000e0000 */
[----:B-1----:R-:W-:Y:S02]  /*04b0*/  IADD3.X R3, R3, R6, RZ, P0, !PT ;  /* 0x0000000603037210 */ /* 0x002fe400007fe4ff */
[----:B---3--:R-:W-:-:S04]  /*04c0*/  IADD3 R18, P0, R18, R21, RZ ;  /* 0x0000001512127210 */ /* 0x008fc80007f1e0ff */
[----:B--2---:R-:W-:Y:S02]  /*04d0*/  IADD3.X R19, R4, R23, RZ, P0, !PT ;  /* 0x0000001704137210 */ /* 0x004fe400007fe4ff */
[----:B------:R-:W1:Y:S03]  /*04e0*/  LDC.64 R4, c[0x0][0x220] ;  /* 0x00008800ff047b82 */ /* 0x000e660000000a00 */
[----:B------:R-:W-:Y:S01]  /*04f0*/  @!P5 STS.64 [R17], R18 ;  /* 0x000000121100d388 */ /* 0x000fe20000000a00 */
[----:B------:R-:W-:Y:S01]  /*0500*/  ISETP.GE.AND P0, PT, R22, 0x2, PT ;  /* 0x000000021600780c */ /* 0x000fe20003f06270 */
[----:B-1----:R-:W-:Y:S01]  /*0510*/  IMAD.WIDE.U32 R4, R0, 0x4, R4 ;  /* 0x0000000400047825 */ /* 0x002fe200078e0004 */
[----:B------:R-:W-:-:S05]  /*0520*/  P2R R0, PR, RZ, 0x20 ;  /* 0x00000020ff007803 */ /* 0x000fca0000000000 */
[----:B------:R-:W2:Y:S01]  /*0530*/  LDG.E.128 R4, desc[UR6][R4.64] ;  /* 0x0000000604047981 */ /* 0x000ea2000c1e1d00 */
[----:B------:R-:W-:Y:S01]  /*0540*/  P2R R0, PR, RZ, 0x1 ;  /* 0x00000001ff007803 */ /* 0x000fe20000000000 */
[----:B------:R-:W-:Y:S01]  /*0550*/  BSSY B0, `(.L_x_0) ;  /* 0x0000099000007945 */ /* 0x000fe20003800000 */
[----:B------:R-:W-:Y:S01]  /*0560*/  LOP3.LUT R0, R22, 0x1, RZ, 0xc0, !PT ;  /* 0x0000000116007812 */ /* 0x000fe200078ec0ff */
[----:B------:R-:W-:Y:S06]  /*0570*/  BAR.SYNC.DEFER_BLOCKING 0x0 ;  /* 0x0000000000007b1d */ /* 0x000fec0000010000 */
[----:B------:R-:W-:Y:S04]  /*0580*/  SHFL.BFLY PT, R26, R3, 0x1, 0x1f ;  /* 0x0c201f00031a7f89 */ /* 0x000fe800000e0000 */
[----:B------:R-:W1:Y:S04]  /*0590*/  @!P0 LDS.64 R14, [R20] ;  /* 0x00000000140e8984 */ /* 0x000e680000000a00 */
[----:B-1----:R-:W1:Y:S04]  /*05a0*/  SHFL.BFLY PT, R25, R14, 0x1, 0x1f ;  /* 0x0c201f000e197f89 */ /* 0x002e6800000e0000 */
[----:B------:R-:W3:Y:S01]  /*05b0*/  SHFL.BFLY PT, R21, R15, 0x1, 0x1f ;  /* 0x0c201f000f157f89 */ /* 0x000ee200000e0000 */
[----:B-1----:R-:W-:-:S05]  /*05c0*/  IADD3 R24, P0, R14, R25, RZ ;  /* 0x000000190e187210 */ /* 0x002fca0007f1e0ff */
[----:B---3--:R-:W-:Y:S01]  /*05d0*/  IMAD.X R25, R15, 0x1, R21, P0 ;  /* 0x000000010f197824 */ /* 0x008fe200000e0615 */
[----:B------:R-:W-:Y:S01]  /*05e0*/  ISETP.NE.U32.AND P0, PT, R0, 0x1, PT ;  /* 0x000000010000780c */ /* 0x000fe20003f05070 */
[----:B------:R-:W-:Y:S01]  /*05f0*/  SHFL.BFLY PT, R15, R16, 0x1, 0x1f ;  /* 0x0c201f00100f7f89 */ /* 0x000fe200000e0000 */
[----:B------:R-:W-:Y:S02]  /*0600*/  HFMA2.MMA R0, -RZ, RZ, 1.625, 0 ;  /* 0x3e800000ff007435 */ /* 0x000fe400000001ff */
[----:B------:R-:W-:-:S13]  /*0610*/  ISETP.LT.AND P0, PT, R22, 0x2, P0 ;  /* 0x000000021600780c */ /* 0x000fda0000701270 */
[----:B------:R-:W-:Y:S01]  /*0620*/  @P0 STS.64 [R20], R24 ;  /* 0x0000001814000388 */ /* 0x000fe20000000a00 */
[----:B------:R-:W-:Y:S06]  /*0630*/  BAR.SYNC.DEFER_BLOCKING 0x0 ;  /* 0x0000000000007b1d */ /* 0x000fec0000010000 */
[----:B------:R-:W1:Y:S02]  /*0640*/  LDS.64 R18, [UR4] ;  /* 0x00000004ff127984 */ /* 0x000e640008000a00 */
[----:B-1----:R-:W1:Y:S01]  /*0650*/  I2F.S64 R23, R18 ;  /* 0x0000001200177312 */ /* 0x002e620000301400 */
[----:B------:R-:W-:Y:S01]  /*0660*/  BAR.SYNC.DEFER_BLOCKING 0x0 ;  /* 0x0000000000007b1d */ /* 0x000fe20000010000 */
[----:B-1----:R-:W-:-:S02]  /*0670*/  FSETP.GT.AND P6, PT, |R23|, 8.50705917302346158658e+37, PT ;  /* 0x7e8000001700780b */ /* 0x002fc40003fc4200 */
[----:B------:R-:W-:Y:S02]  /*0680*/  FSETP.GEU.AND P5, PT, |R23|, 1.175494350822287508e-38, PT ;  /* 0x008000001700780b */ /* 0x000fe40003fae200 */
[----:B------:R-:W-:-:S09]  /*0690*/  FSEL R28, R0, 1, P6 ;  /* 0x3f800000001c7808 */ /* 0x000fd20003000000 */
[----:B------:R-:W-:Y:S01]  /*06a0*/  @P6 FMUL R23, R23, 0.25 ;  /* 0x3e80000017176820 */ /* 0x000fe20000400000 */
[----:B------:R-:W-:Y:S01]  /*06b0*/  IADD3 R14, P6, R15, R16, RZ ;  /* 0x000000100f0e7210 */ /* 0x000fe20007fde0ff */
[----:B------:R-:W-:Y:S02]  /*06c0*/  @!P5 FMUL R28, R28, 16777216 ;  /* 0x4b8000001c1cd820 */ /* 0x000fe40000400000 */
[----:B------:R-:W-:Y:S01]  /*06d0*/  @!P5 FMUL R23, R23, 16777216 ;  /* 0x4b8000001717d820 */ /* 0x000fe20000400000 */
[C---:B------:R-:W-:Y:S02]  /*06e0*/  LOP3.LUT P5, RZ, R22.reuse, 0x1f, RZ, 0xc0, !PT ;  /* 0x0000001f16ff7812 */ /* 0x040fe400078ac0ff */
[----:B------:R-:W-:Y:S02]  /*06f0*/  IADD3.X R15, R26, R3, RZ, P6, !PT ;  /* 0x000000031a0f7210 */ /* 0x000fe400037fe4ff */
[----:B------:R-:W-:Y:S01]  /*0700*/  ISETP.GE.AND P6, PT, R22, 0x2, PT ;  /* 0x000000021600780c */ /* 0x000fe20003fc6270 */
[----:B------:R-:W1:Y:S08]  /*0710*/  MUFU.RCP R23, R23 ;  /* 0x0000001700177308 */ /* 0x000e700000001000 */
[----:B------:R-:W-:Y:S01]  /*0720*/  @!P5 STS.64 [R17], R14 ;  /* 0x0000000e1100d388 */ /* 0x000fe20000000a00 */
[----:B------:R-:W-:Y:S01]  /*0730*/  BAR.SYNC.DEFER_BLOCKING 0x0 ;  /* 0x0000000000007b1d */ /* 0x000fe20000010000 */
[----:B-1----:R-:W-:-:S05]  /*0740*/  FMUL R28, R23, R28 ;  /* 0x0000001c171c7220 */ /* 0x002fca0000400000 */
[----:B------:R-:W1:Y:S01]  /*0750*/  @!P6 LDS.64 R12, [R20] ;  /* 0x00000000140ce984 */ /* 0x000e620000000a00 */
[----:B------:R-:W-:-:S04]  /*0760*/  FSETP.NEU.AND P6, PT, R8, 1, PT ;  /* 0x3f8000000800780b */ /* 0x000fc80003fcd000 */
[----:B------:R-:W-:Y:S01]  /*0770*/  FSEL R16, R28, RZ, !P6 ;  /* 0x000000ff1c107208 */ /* 0x000fe20007000000 */
[----:B-1----:R-:W1:Y:S04]  /*0780*/  SHFL.BFLY PT, R19, R12, 0x1, 0x1f ;  /* 0x0c201f000c137f89 */ /* 0x002e6800000e0000 */
[----:B------:R-:W3:Y:S01]  /*0790*/  SHFL.BFLY PT, R21, R13, 0x1, 0x1f ;  /* 0x0c201f000d157f89 */ /* 0x000ee200000e0000 */
[----:B-1----:R-:W-:-:S04]  /*07a0*/  IADD3 R18, P5, R12, R19, RZ ;  /* 0x000000130c127210 */ /* 0x002fc80007fbe0ff */
[----:B---3--:R-:W-:-:S05]  /*07b0*/  IADD3.X R19, R13, R21, RZ, P5, !PT ;  /* 0x000000150d137210 */ /* 0x008fca0002ffe4ff */
[----:B------:R2:W-:Y:S01]  /*07c0*/  @P0 STS.64 [R20], R18 ;  /* 0x0000001214000388 */ /* 0x0005e20000000a00 */
[----:B------:R-:W-:Y:S01]  /*07d0*/  BAR.SYNC.DEFER_BLOCKING 0x0 ;  /* 0x0000000000007b1d */ /* 0x000fe20000010000 */
[----:B--2---:R-:W-:-:S05]  /*07e0*/  LOP3.LUT R19, R4, 0x7fffffff, RZ, 0xc0, !PT ;  /* 0x7fffffff04137812 */ /* 0x004fca00078ec0ff */
[----:B------:R-:W-:-:S04]  /*07f0*/  FADD R19, RZ, -R19 ;  /* 0x80000013ff137221 */ /* 0x000fc80000000000 */
[----:B------:R-:W-:Y:S01]  /*0800*/  FMUL R21, R19, 1.4426950216293334961 ;  /* 0x3fb8aa3b13157820 */ /* 0x000fe20000400000 */
[----:B------:R-:W1:Y:S02]  /*0810*/  LDS.64 R14, [UR4] ;  /* 0x00000004ff0e7984 */ /* 0x000e640008000a00 */
[----:B-1----:R-:W1:Y:S01]  /*0820*/  I2F.S64 R3, R14 ;  /* 0x0000000e00037312 */ /* 0x002e620000301400 */
[----:B------:R-:W-:Y:S01]  /*0830*/  BAR.SYNC.DEFER_BLOCKING 0x0 ;  /* 0x0000000000007b1d */ /* 0x000fe20000010000 */
[C---:B-1----:R-:W-:Y:S02]  /*0840*/  FSETP.GT.AND P5, PT, |R3|.reuse, 8.50705917302346158658e+37, PT ;  /* 0x7e8000000300780b */ /* 0x042fe40003fa4200 */
[----:B------:R-:W-:Y:S02]  /*0850*/  FSETP.GEU.AND P6, PT, |R3|, 1.175494350822287508e-38, PT ;  /* 0x008000000300780b */ /* 0x000fe40003fce200 */
[----:B------:R-:W-:-:S09]  /*0860*/  FSEL R24, R0, 1, P5 ;  /* 0x3f80000000187808 */ /* 0x000fd20002800000 */
[----:B------:R-:W-:Y:S01]  /*0870*/  @P5 FMUL R3, R3, 0.25 ;  /* 0x3e80000003035820 */ /* 0x000fe20000400000 */
[----:B------:R-:W-:Y:S01]  /*0880*/  FSETP.NEU.AND P5, PT, R9, 1, PT ;  /* 0x3f8000000900780b */ /* 0x000fe20003fad000 */
[----:B------:R-:W-:Y:S02]  /*0890*/  @!P6 FMUL R24, R24, 16777216 ;  /* 0x4b8000001818e820 */ /* 0x000fe40000400000 */
[----:B------:R-:W-:Y:S01]  /*08a0*/  @!P6 FMUL R3, R3, 16777216 ;  /* 0x4b8000000303e820 */ /* 0x000fe20000400000 */
[----:B------:R-:W-:Y:S02]  /*08b0*/  FSEL R12, R28, RZ, !P5 ;  /* 0x000000ff1c0c7208 */ /* 0x000fe40006800000 */
[----:B------:R-:W-:Y:S02]  /*08c0*/  FSETP.NEU.AND P6, PT, R10, 1, PT ;  /* 0x3f8000000a00780b */ /* 0x000fe40003fcd000 */
[----:B------:R-:W-:Y:S01]  /*08d0*/  FSETP.NEU.AND P5, PT, R11, 1, PT ;  /* 0x3f8000000b00780b */ /* 0x000fe20003fad000 */
[----:B------:R-:W1:Y:S01]  /*08e0*/  MUFU.RCP R3, R3 ;  /* 0x0000000300037308 */ /* 0x000e620000001000 */
[----:B------:R-:W-:-:S02]  /*08f0*/  FSEL R14, R28, RZ, !P6 ;  /* 0x000000ff1c0e7208 */ /* 0x000fc40007000000 */
[----:B------:R-:W-:Y:S01]  /*0900*/  LOP3.LUT P6, RZ, R22, 0x1f, RZ, 0xc0, !PT ;  /* 0x0000001f16ff7812 */ /* 0x000fe200078cc0ff */
[----:B-1----:R-:W-:-:S05]  /*0910*/  FMUL R17, R3, R24 ;  /* 0x0000001803117220 */ /* 0x002fca0000400000 */
[C---:B------:R-:W-:Y:S02]  /*0920*/  FSEL R16, R17.reuse, R16, !P4 ;  /* 0x0000001011107208 */ /* 0x040fe40006000000 */
[C---:B------:R-:W-:Y:S02]  /*0930*/  FSEL R15, R17.reuse, R12, !P3 ;  /* 0x0000000c110f7208 */ /* 0x040fe40005800000 */
[----:B------:R-:W-:Y:S02]  /*0940*/  FSEL R14, R17, R14, !P2 ;  /* 0x0000000e110e7208 */ /* 0x000fe40005000000 */
[----:B------:R-:W-:Y:S01]  /*0950*/  @P1 FSEL R17, R28, RZ, !P5 ;  /* 0x000000ff1c111208 */ /* 0x000fe20006800000 */
[----:B------:R-:W-:Y:S01]  /*0960*/  FADD R13, R16, R15 ;  /* 0x0000000f100d7221 */ /* 0x000fe20000000000 */
[----:B------:R-:W-:Y:S02]  /*0970*/  FSETP.GEU.AND P1, PT, R21, -126, PT ;  /* 0xc2fc00001500780b */ /* 0x000fe40003f2e000 */
[----:B------:R-:W-:Y:S01]  /*0980*/  ISETP.GE.AND P5, PT, R22, 0x2, PT ;  /* 0x000000021600780c */ /* 0x000fe20003fa6270 */
[----:B------:R-:W-:-:S04]  /*0990*/  FADD R12, R14, R13 ;  /* 0x0000000d0e0c7221 */ /* 0x000fc80000000000 */
[----:B------:R-:W-:-:S05]  /*09a0*/  FADD R12, R17, R12 ;  /* 0x0000000c110c7221 */ /* 0x000fca0000000000 */
[----:B------:R-:W1:Y:S01]  /*09b0*/  SHFL.BFLY PT, R13, R12, 0x10, 0x1f ;  /* 0x0e001f000c0d7f89 */ /* 0x000e6200000e0000 */
[----:B------:R-:W-:Y:S01]  /*09c0*/  @!P1 FMUL R21, R21, 0.5 ;  /* 0x3f00000015159820 */ /* 0x000fe20000400000 */
[----:B-1----:R-:W-:-:S05]  /*09d0*/  FADD R13, R12, R13 ;  /* 0x0000000d0c0d7221 */ /* 0x002fca0000000000 */
[----:B------:R-:W1:Y:S02]  /*09e0*/  SHFL.BFLY PT, R18, R13, 0x8, 0x1f ;  /* 0x0d001f000d127f89 */ /* 0x000e6400000e0000 */
[----:B-1----:R-:W-:Y:S01]  /*09f0*/  FADD R18, R13, R18 ;  /* 0x000000120d127221 */ /* 0x002fe20000000000 */
[----:B------:R-:W-:-:S04]  /*0a00*/  SHF.R.U32.HI R13, RZ, 0x5, R22 ;  /* 0x00000005ff0d7819 */ /* 0x000fc80000011616 */
[----:B------:R-:W1:Y:S01]  /*0a10*/  SHFL.BFLY PT, R3, R18, 0x4, 0x1f ;  /* 0x0c801f0012037f89 */ /* 0x000e6200000e0000 */
[----:B------:R-:W-:-:S04]  /*0a20*/  SGXT.U32 R13, R13, 0x1 ;  /* 0x000000010d0d781a */ /* 0x000fc80000000000 */
[----:B------:R-:W-:Y:S01]  /*0a30*/  LEA R13, R13, UR4, 0x2 ;  /* 0x000000040d0d7c11 */ /* 0x000fe2000f8e10ff */
[----:B-1----:R-:W-:-:S05]  /*0a40*/  FADD R3, R18, R3 ;  /* 0x0000000312037221 */ /* 0x002fca0000000000 */
[----:B------:R-:W1:Y:S02]  /*0a50*/  SHFL.BFLY PT, R20, R3, 0x2, 0x1f ;  /* 0x0c401f0003147f89 */ /* 0x000e6400000e0000 */
[----:B-1----:R-:W-:Y:S01]  /*0a60*/  FADD R19, R3, R20 ;  /* 0x0000001403137221 */ /* 0x002fe20000000000 */
[----:B------:R-:W-:Y:S01]  /*0a70*/  LOP3.LUT R3, R5, 0x7fffffff, RZ, 0xc0, !PT ;  /* 0x7fffffff05037812 */ /* 0x000fe200078ec0ff */
[----:B------:R-:W1:Y:S03]  /*0a80*/  MUFU.EX2 R20, R21 ;  /* 0x0000001500147308 */ /* 0x000e660000000800 */
[----:B------:R-:W2:Y:S01]  /*0a90*/  SHFL.BFLY PT, R12, R19, 0x1, 0x1f ;  /* 0x0c201f00130c7f89 */ /* 0x000ea200000e0000 */
[----:B------:R-:W-:Y:S01]  /*0aa0*/  FADD R3, RZ, -R3 ;  /* 0x80000003ff037221 */ /* 0x000fe20000000000 */
[----:B-1----:R-:W-:-:S04]  /*0ab0*/  @!P1 FMUL R20, R20, R20 ;  /* 0x0000001414149220 */ /* 0x002fc80000400000 */
[----:B------:R-:W-:-:S05]  /*0ac0*/  FADD.FTZ.RZ R23, R20, 1 ;  /* 0x3f80000014177421 */ /* 0x000fca000001c000 */
[----:B------:R-:W-:Y:S01]  /*0ad0*/  IADD3 R23, R23, -0x3f400000, RZ ;  /* 0xc0c0000017177810 */ /* 0x000fe20007ffe0ff */
[----:B--2---:R-:W-:Y:S01]  /*0ae0*/  FADD R18, R19, R12 ;  /* 0x0000000c13127221 */ /* 0x004fe20000000000 */
[----:B------:R-:W-:Y:S02]  /*0af0*/  IMAD.SHL.U32 R12, R22, 0x4, RZ ;  /* 0x00000004160c7824 */ /* 0x000fe400078e00ff */
[----:B------:R-:W-:Y:S01]  /*0b00*/  FMUL R19, R3, 1.4426950216293334961 ;  /* 0x3fb8aa3b03137820 */ /* 0x000fe20000400000 */
[----:B------:R-:W-:Y:S01]  /*0b10*/  LOP3.LUT R23, R23, 0xff800000, RZ, 0xc0, !PT ;  /* 0xff80000017177812 */ /* 0x000fe200078ec0ff */
[----:B------:R1:W-:Y:S01]  /*0b20*/  @!P6 STS [R13], R18 ;  /* 0x000000120d00e388 */ /* 0x0003e20000000800 */
[----:B------:R-:W-:Y:S02]  /*0b30*/  BAR.SYNC.DEFER_BLOCKING 0x0 ;  /* 0x0000000000007b1d */ /* 0x000fe40000010000 */
[----:B------:R-:W-:Y:S02]  /*0b40*/  FSETP.GEU.AND P1, PT, R19, -126, PT ;  /* 0xc2fc00001300780b */ /* 0x000fe40003f2e000 */
[----:B------:R-:W-:-:S02]  /*0b50*/  IADD3 R3, -R23, 0x40800000, RZ ;  /* 0x4080000017037810 */ /* 0x000fc40007ffe1ff */
[----:B------:R-:W-:Y:S02]  /*0b60*/  IADD3 R24, R20, -R23, RZ ;  /* 0x8000001714187210 */ /* 0x000fe40007ffe0ff */
[----:B------:R-:W-:Y:S01]  /*0b70*/  I2FP.F32.S32 R23, R23 ;  /* 0x0000001700177245 */ /* 0x000fe20000201400 */
[----:B------:R-:W-:Y:S01]  /*0b80*/  FFMA.FTZ R21, R3, R0, -1 ;  /* 0xbf80000003157423 */ /* 0x000fe20000010000 */
[----:B------:R-:W-:-:S03]  /*0b90*/  MOV R3, 0x3d39bf78 ;  /* 0x3d39bf7800037802 */ /* 0x000fc60000000f00 */
[----:B------:R-:W-:Y:S01]  /*0ba0*/  FADD R24, R24, R21 ;  /* 0x0000001518187221 */ /* 0x000fe20000000000 */
[----:B------:R-:W-:Y:S01]  /*0bb0*/  FMUL R28, R23, 1.1920928955078125e-07 ;  /* 0x34000000171c7820 */ /* 0x000fe20000400000 */
[----:B------:R-:W-:Y:S02]  /*0bc0*/  @!P1 FMUL R19, R19, 0.5 ;  /* 0x3f00000013139820 */ /* 0x000fe40000400000 */
[C---:B------:R-:W-:Y:S02]  /*0bd0*/  FFMA.FTZ R21, R24.reuse, -R3, 0.10546888411045074463 ;  /* 0x3dd8001218157423 */ /* 0x040fe40000010803 */
[----:B-1----:R-:W1:Y:S02]  /*0be0*/  MUFU.EX2 R18, R19 ;  /* 0x0000001300127308 */ /* 0x002e640000000800 */
[C---:B------:R-:W-:Y:S01]  /*0bf0*/  FFMA.FTZ R21, R24.reuse, R21, -0.13229703903198242188 ;  /* 0xbe0778e018157423 */ /* 0x040fe20000010015 */
[----:B------:R-:W2:Y:S03]  /*0c00*/  @!P5 LDS R2, [R12+UR4] ;  /* 0x000000040c02d984 */ /* 0x000ea60008000800 */
[----:B------:R-:W-:-:S04]  /*0c10*/  FFMA.FTZ R21, R24, R21, 0.14491446316242218018 ;  /* 0x3e14647518157423 */ /* 0x000fc80000010015 */
[----:B------:R-:W-:-:S04]  /*0c20*/  FFMA.FTZ R21, R24, R21, -0.16641564667224884033 ;  /* 0xbe2a68dd18157423 */ /* 0x000fc80000010015 */
[----:B------:R-:W-:Y:S01]  /*0c30*/  FFMA.FTZ R21, R24, R21, 0.19988867640495300293 ;  /* 0x3e4caf9e18157423 */ /* 0x000fe20000010015 */
[----:B-1----:R-:W-:Y:S01]  /*0c40*/  @!P1 FMUL R18, R18, R18 ;  /* 0x0000001212129220 */ /* 0x002fe20000400000 */
[----:B------:R-:W-:Y:S02]  /*0c50*/  ISETP.GE.U32.AND P1, PT, R20, 0x7f800000, PT ;  /* 0x7f8000001400780c */ /* 0x000fe40003f26070 */
[----:B------:R-:W-:Y:S01]  /*0c60*/  FFMA.FTZ R21, R24, R21, -0.25000196695327758789 ;  /* 0xbe80004218157423 */ /* 0x000fe20000010015 */
[----:B------:R-:W-:-:S03]  /*0c70*/  FADD.FTZ.RZ R26, R18, 1 ;  /* 0x3f800000121a7421 */ /* 0x000fc6000001c000 */
[----:B------:R-:W-:Y:S01]  /*0c80*/  FFMA.FTZ R21, R24, R21, 0.33333510160446166992 ;  /* 0x3eaaaae618157423 */ /* 0x000fe20000010015 */
[----:B------:R-:W-:-:S03]  /*0c90*/  VIADD R26, R26, 0xc0c00000 ;  /* 0xc0c000001a1a7836 */ /* 0x000fc60000000000 */
[----:B------:R-:W-:Y:S02]  /*0ca0*/  FFMA.FTZ R21, R24, R21, -0.5 ;  /* 0xbf00000018157423 */ /* 0x000fe40000010015 */
[----:B------:R-:W-:Y:S02]  /*0cb0*/  LOP3.LUT R19, R26, 0xff800000, RZ, 0xc0, !PT ;  /* 0xff8000001a137812 */ /* 0x000fe400078ec0ff */
[C---:B------:R-:W-:Y:S02]  /*0cc0*/  FMUL R21, R24.reuse, R21 ;  /* 0x0000001518157220 */ /* 0x040fe40000400000 */
[----:B------:R-:W-:Y:S02]  /*0cd0*/  IADD3 R27, -R19, 0x40800000, RZ ;  /* 0x40800000131b7810 */ /* 0x000fe40007ffe1ff */
[----:B------:R-:W-:Y:S01]  /*0ce0*/  FFMA.FTZ R21, R24, R21, R24 ;  /* 0x0000001518157223 */ /* 0x000fe20000010018 */
[----:B------:R-:W-:Y:S02]  /*0cf0*/  IADD3 R24, R18, -R19, RZ ;  /* 0x8000001312187210 */ /* 0x000fe40007ffe0ff */
[----:B------:R-:W-:Y:S01]  /*0d00*/  FFMA.FTZ R27, R27, R0, -1 ;  /* 0xbf8000001b1b7423 */ /* 0x000fe20000010000 */
[----:B------:R-:W-:-:S03]  /*0d10*/  FFMA.FTZ R21, R28, 0.69314718246459960938, R21 ;  /* 0x3f3172181c157823 */ /* 0x000fc60000010015 */
[----:B------:R-:W-:Y:S01]  /*0d20*/  FADD R24, R24, R27 ;  /* 0x0000001b18187221 */ /* 0x000fe20000000000 */
[----:B--2---:R-:W1:Y:S03]  /*0d30*/  SHFL.BFLY PT, R25, R2, 0x1, 0x1f ;  /* 0x0c201f0002197f89 */ /* 0x004e6600000e0000 */
[----:B------:R-:W-:-:S04]  /*0d40*/  FFMA.FTZ R27, R24, -R3, 0.10546888411045074463 ;  /* 0x3dd80012181b7423 */ /* 0x000fc80000010803 */
[----:B------:R-:W-:-:S04]  /*0d50*/  FFMA.FTZ R27, R24, R27, -0.13229703903198242188 ;  /* 0xbe0778e0181b7423 */ /* 0x000fc8000001001b */
[----:B------:R-:W-:-:S04]  /*0d60*/  FFMA.FTZ R27, R24, R27, 0.14491446316242218018 ;  /* 0x3e146475181b7423 */ /* 0x000fc8000001001b */
[----:B------:R-:W-:-:S04]  /*0d70*/  FFMA.FTZ R27, R24, R27, -0.16641564667224884033 ;  /* 0xbe2a68dd181b7423 */ /* 0x000fc8000001001b */
[----:B------:R-:W-:-:S04]  /*0d80*/  FFMA.FTZ R27, R24, R27, 0.19988867640495300293 ;  /* 0x3e4caf9e181b7423 */ /* 0x000fc8000001001b */
[----:B------:R-:W-:Y:S01]  /*0d90*/  FFMA.FTZ R27, R24, R27, -0.25000196695327758789 ;  /* 0xbe800042181b7423 */ /* 0x000fe2000001001b */
[----:B-1----:R-:W-:Y:S01]  /*0da0*/  FADD R25, R2, R25 ;  /* 0x0000001902197221 */ /* 0x002fe20000000000 */
[----:B------:R-:W-:Y:S02]  /*0db0*/  LOP3.LUT R2, R6, 0x7fffffff, RZ, 0xc0, !PT ;  /* 0x7fffffff06027812 */ /* 0x000fe400078ec0ff */
[C---:B------:R-:W-:Y:S02]  /*0dc0*/  FFMA.FTZ R27, R24.reuse, R27, 0.33333510160446166992 ;  /* 0x3eaaaae6181b7423 */ /* 0x040fe4000001001b */
[----:B------:R1:W-:Y:S01]  /*0dd0*/  @P0 STS [R12+UR4], R25 ;  /* 0x000000190c000988 */ /* 0x0003e20008000804 */
[----:B------:R-:W-:Y:S01]  /*0de0*/  FADD R2, RZ, -R2 ;  /* 0x80000002ff027221 */ /* 0x000fe20000000000 */
[----:B------:R-:W-:-:S03]  /*0df0*/  FFMA.FTZ R27, R24, R27, -0.5 ;  /* 0xbf000000181b7423 */ /* 0x000fc6000001001b */
[----:B------:R-:W-:Y:S01]  /*0e00*/  FMUL R26, R2, 1.4426950216293334961 ;  /* 0x3fb8aa3b021a7820 */ /* 0x000fe20000400000 */
[----:B------:R-:W-:Y:S01]  /*0e10*/  FMUL R27, R24, R27 ;  /* 0x0000001b181b7220 */ /* 0x000fe20000400000 */
[----:B------:R-:W-:Y:S03]  /*0e20*/  BAR.SYNC.DEFER_BLOCKING 0x0 ;  /* 0x0000000000007b1d */ /* 0x000fe60000010000 */
[----:B------:R-:W-:Y:S01]  /*0e30*/  FSETP.GEU.AND P2, PT, R26, -126, PT ;  /* 0xc2fc00001a00780b */ /* 0x000fe20003f4e000 */
[----:B------:R-:W-:-:S12]  /*0e40*/  FFMA.FTZ R24, R24, R27, R24 ;  /* 0x0000001b18187223 */ /* 0x000fd80000010018 */
[----:B------:R-:W-:-:S04]  /*0e50*/  @!P2 FMUL R26, R26, 0.5 ;  /* 0x3f0000001a1aa820 */ /* 0x000fc80000400000 */
[----:B------:R-:W2:Y:S02]  /*0e60*/  MUFU.EX2 R2, R26 ;  /* 0x0000001a00027308 */ /* 0x000ea40000000800 */
[----:B--2---:R-:W-:Y:S01]  /*0e70*/  @!P2 FMUL R2, R2, R2 ;  /* 0x000000020202a220 */ /* 0x004fe20000400000 */
[----:B-1----:R-:W-:Y:S06]  /*0e80*/  @!P1 BRA `(.L_x_1) ;  /* 0x0000000000149947 */ /* 0x002fec0003800000 */
[----:B------:R-:W-:-:S13]  /*0e90*/  ISETP.GE.AND P1, PT, R20, -0x407fffff, PT ;  /* 0xbf8000011400780c */ /* 0x000fda0003f26270 */
[----:B------:R-:W-:-:S05]  /*0ea0*/  @P1 MOV R23, 0x7f800000 ;  /* 0x7f80000000171802 */ /* 0x000fca0000000f00 */
[C---:B------:R-:W-:Y:S01]  /*0eb0*/  @P1 FFMA.FTZ R21, R20.reuse, R23, +INF ;  /* 0x7f80000014151423 */ /* 0x040fe20000010017 */
[----:B------:R-:W-:-:S04]  /*0ec0*/  FSETP.NEU.AND P1, PT, R20, RZ, PT ;  /* 0x000000ff1400720b */ /* 0x000fc80003f2d000 */
[----:B------:R-:W-:-:S09]  /*0ed0*/  FSEL R21, R21, -RZ, P1 ;  /* 0x800000ff15157208 */ /* 0x000fd20000800000 */
.L_x_1:
[----:B------:R-:W-:Y:S05]  /*0ee0*/  BSYNC B0 ;  /* 0x0000000000007941 */ /* 0x000fea0003800000 */
.L_x_0:
[----:B------:R-:W-:Y:S01]  /*0ef0*/  FADD.FTZ.RZ R23, R2, 1 ;  /* 0x3f80000002177421 */ /* 0x000fe2000001c000 */
[----:B------:R-:W-:Y:S01]  /*0f00*/  ISETP.GE.U32.AND P1, PT, R18, 0x7f800000, PT ;  /* 0x7f8000001200780c */ /* 0x000fe20003f26070 */
[----:B------:R-:W-:Y:S01]  /*0f10*/  BSSY B0, `(.L_x_2) ;  /* 0x0000014000007945 */ /* 0x000fe20003800000 */
[----:B------:R-:W-:Y:S02]  /*0f20*/  LOP3.LUT R20, R7, 0x7fffffff, RZ, 0xc0, !PT ;  /* 0x7fffffff07147812 */ /* 0x000fe400078ec0ff */
[----:B------:R-:W-:Y:S02]  /*0f30*/  IADD3 R23, R23, -0x3f400000, RZ ;  /* 0xc0c0000017177810 */ /* 0x000fe40007ffe0ff */
[----:B------:R-:W-:Y:S01]  /*0f40*/  I2FP.F32.S32 R19, R19 ;  /* 0x0000001300137245 */ /* 0x000fe20000201400 */
[----:B------:R-:W-:Y:S01]  /*0f50*/  FADD R20, RZ, -R20 ;  /* 0x80000014ff147221 */ /* 0x000fe20000000000 */
[----:B------:R-:W-:-:S03]  /*0f60*/  LOP3.LUT R23, R23, 0xff800000, RZ, 0xc0, !PT ;  /* 0xff80000017177812 */ /* 0x000fc600078ec0ff */
[----:B------:R-:W-:Y:S01]  /*0f70*/  FMUL R20, R20, 1.4426950216293334961 ;  /* 0x3fb8aa3b14147820 */ /* 0x000fe20000400000 */
[----:B------:R-:W-:Y:S01]  /*0f80*/  IADD3 R25, -R23, 0x40800000, RZ ;  /* 0x4080000017197810 */ /* 0x000fe20007ffe1ff */
[----:B------:R-:W-:Y:S01]  /*0f90*/  FMUL R19, R19, 1.1920928955078125e-07 ;  /* 0x3400000013137820 */ /* 0x000fe20000400000 */
[----:B------:R-:W-:Y:S02]  /*0fa0*/  IADD3 R26, R2, -R23, RZ ;  /* 0x80000017021a7210 */ /* 0x000fe40007ffe0ff */
[----:B------:R-:W-:Y:S01]  /*0fb0*/  FSETP.GEU.AND P2, PT, R20, -126, PT ;  /* 0xc2fc00001400780b */ /* 0x000fe20003f4e000 */
[----:B------:R-:W-:Y:S01]  /*0fc0*/  FFMA.FTZ R25, R25, R0, -1 ;  /* 0xbf80000019197423 */ /* 0x000fe20000010000 */
[----:B------:R-:W-:-:S03]  /*0fd0*/  FFMA.FTZ R19, R19, 0.69314718246459960938, R24 ;  /* 0x3f31721813137823 */ /* 0x000fc60000010018 */
[----:B------:R-:W-:Y:S01]  /*0fe0*/  FADD R26, R26, R25 ;  /* 0x000000191a1a7221 */ /* 0x000fe20000000000 */
[----:B------:R-:W-:Y:S07]  /*0ff0*/  @!P1 BRA `(.L_x_3) ;  /* 0x0000000000149947 */ /* 0x000fee0003800000 */
[----:B------:R-:W-:-:S13]  /*1000*/  ISETP.GE.AND P1, PT, R18, -0x407fffff, PT ;  /* 0xbf8000011200780c */ /* 0x000fda0003f26270 */
[----:B------:R-:W-:-:S04]  /*1010*/  @P1 IMAD.MOV.U32 R25, RZ, RZ, 0x7f800000 ;  /* 0x7f800000ff191424 */ /* 0x000fc800078e00ff */
[C---:B------:R-:W-:Y:S01]  /*1020*/  @P1 FFMA.FTZ R19, R18.reuse, R25, +INF ;  /* 0x7f80000012131423 */ /* 0x040fe20000010019 */
[----:B------:R-:W-:-:S04]  /*1030*/  FSETP.NEU.AND P1, PT, R18, RZ, PT ;  /* 0x000000ff1200720b */ /* 0x000fc80003f2d000 */
[----:B------:R-:W-:-:S09]  /*1040*/  FSEL R19, R19, -RZ, P1 ;  /* 0x800000ff13137208 */ /* 0x000fd20000800000 */
.L_x_3:
[----:B------:R-:W-:Y:S05]  /*1050*/  BSYNC B0 ;  /* 0x0000000000007941 */ /* 0x000fea0003800000 */
.L_x_2:
[----:B------:R-:W-:Y:S01]  /*1060*/  FFMA.FTZ R25, R26, -R3, 0.10546888411045074463 ;  /* 0x3dd800121a197423 */ /* 0x000fe20000010803 */
[----:B------:R-:W-:Y:S01]  /*1070*/  @!P2 FMUL R20, R20, 0.5 ;  /* 0x3f0000001414a820 */ /* 0x000fe20000400000 */
[----:B------:R-:W-:Y:S01]  /*1080*/  ISETP.GE.U32.AND P3, PT, R2, 0x7f800000, PT ;  /* 0x7f8000000200780c */ /* 0x000fe20003f66070 */
[----:B------:R-:W-:Y:S01]  /*1090*/  BSSY B0, `(.L_x_4) ;  /* 0x000002c000007945 */ /* 0x000fe20003800000 */
[C---:B------:R-:W-:Y:S01]  /*10a0*/  FFMA.FTZ R25, R26.reuse, R25, -0.13229703903198242188 ;  /* 0xbe0778e01a197423 */ /* 0x040fe20000010019 */
[----:B------:R-:W1:Y:S01]  /*10b0*/  MUFU.EX2 R18, R20 ;  /* 0x0000001400127308 */ /* 0x000e620000000800 */
[----:B------:R-:W-:Y:S02]  /*10c0*/  I2FP.F32.S32 R23, R23 ;  /* 0x0000001700177245 */ /* 0x000fe40000201400 */
[----:B------:R-:W-:Y:S01]  /*10d0*/  FFMA.FTZ R25, R26, R25, 0.14491446316242218018 ;  /* 0x3e1464751a197423 */ /* 0x000fe20000010019 */
[----:B------:R-:W-:Y:S02]  /*10e0*/  FSETP.GT.AND P1, PT, R4, RZ, PT ;  /* 0x000000ff0400720b */ /* 0x000fe40003f24000 */
[----:B------:R-:W-:Y:S01]  /*10f0*/  FMUL R23, R23, 1.1920928955078125e-07 ;  /* 0x3400000017177820 */ /* 0x000fe20000400000 */
[----:B------:R-:W-:-:S04]  /*1100*/  FFMA.FTZ R25, R26, R25, -0.16641564667224884033 ;  /* 0xbe2a68dd1a197423 */ /* 0x000fc80000010019 */
[----:B------:R-:W-:-:S04]  /*1110*/  FFMA.FTZ R25, R26, R25, 0.19988867640495300293 ;  /* 0x3e4caf9e1a197423 */ /* 0x000fc80000010019 */
[----:B------:R-:W-:Y:S01]  /*1120*/  FFMA.FTZ R25, R26, R25, -0.25000196695327758789 ;  /* 0xbe8000421a197423 */ /* 0x000fe20000010019 */
[----:B-1----:R-:W-:-:S03]  /*1130*/  @!P2 FMUL R18, R18, R18 ;  /* 0x000000121212a220 */ /* 0x002fc60000400000 */
[----:B------:R-:W-:Y:S01]  /*1140*/  FFMA.FTZ R25, R26, R25, 0.33333510160446166992 ;  /* 0x3eaaaae61a197423 */ /* 0x000fe20000010019 */
[C---:B------:R-:W-:Y:S01]  /*1150*/  FADD.FTZ.RZ R24, R18.reuse, 1 ;  /* 0x3f80000012187421 */ /* 0x040fe2000001c000 */
[----:B------:R-:W-:Y:S02]  /*1160*/  ISETP.GE.U32.AND P4, PT, R18, 0x7f800000, PT ;  /* 0x7f8000001200780c */ /* 0x000fe40003f86070 */
[C---:B------:R-:W-:Y:S02]  /*1170*/  FFMA.FTZ R25, R26.reuse, R25, -0.5 ;  /* 0xbf0000001a197423 */ /* 0x040fe40000010019 */
[----:B------:R-:W-:Y:S02]  /*1180*/  IADD3 R24, R24, -0x3f400000, RZ ;  /* 0xc0c0000018187810 */ /* 0x000fe40007ffe0ff */
[----:B------:R-:W-:Y:S02]  /*1190*/  FMUL R27, R26, R25 ;  /* 0x000000191a1b7220 */ /* 0x000fe40000400000 */
[----:B------:R-:W-:-:S02]  /*11a0*/  LOP3.LUT R25, R24, 0xff800000, RZ, 0xc0, !PT ;  /* 0xff80000018197812 */ /* 0x000fc400078ec0ff */
[----:B------:R-:W-:Y:S02]  /*11b0*/  FFMA.FTZ R26, R26, R27, R26 ;  /* 0x0000001b1a1a7223 */ /* 0x000fe4000001001a */
[----:B------:R-:W-:Y:S02]  /*11c0*/  IADD3 R27, -R25, 0x40800000, RZ ;  /* 0x40800000191b7810 */ /* 0x000fe40007ffe1ff */
[----:B------:R-:W-:Y:S01]  /*11d0*/  IADD3 R20, R18, -R25, RZ ;  /* 0x8000001912147210 */ /* 0x000fe20007ffe0ff */
[----:B------:R-:W-:Y:S01]  /*11e0*/  FFMA.FTZ R26, R23, 0.69314718246459960938, R26 ;  /* 0x3f317218171a7823 */ /* 0x000fe2000001001a */
[----:B------:R-:W-:Y:S01]  /*11f0*/  I2FP.F32.S32 R25, R25 ;  /* 0x0000001900197245 */ /* 0x000fe20000201400 */
[----:B------:R-:W-:Y:S02]  /*1200*/  FFMA.FTZ R27, R27, R0, -1 ;  /* 0xbf8000001b1b7423 */ /* 0x000fe40000010000 */
[----:B------:R-:W1:Y:S02]  /*1210*/  LDS R0, [UR4] ;  /* 0x00000004ff007984 */ /* 0x000e640008000800 */
[----:B------:R-:W-:-:S04]  /*1220*/  FADD R20, R20, R27 ;  /* 0x0000001b14147221 */ /* 0x000fc80000000000 */
[----:B------:R-:W-:-:S04]  /*1230*/  FFMA.FTZ R3, R20, -R3, 0.10546888411045074463 ;  /* 0x3dd8001214037423 */ /* 0x000fc80000010803 */
[----:B------:R-:W-:-:S04]  /*1240*/  FFMA.FTZ R3, R20, R3, -0.13229703903198242188 ;  /* 0xbe0778e014037423 */ /* 0x000fc80000010003 */
[----:B------:R-:W-:-:S04]  /*1250*/  FFMA.FTZ R3, R20, R3, 0.14491446316242218018 ;  /* 0x3e14647514037423 */ /* 0x000fc80000010003 */
[----:B------:R-:W-:-:S04]  /*1260*/  FFMA.FTZ R3, R20, R3, -0.16641564667224884033 ;  /* 0xbe2a68dd14037423 */ /* 0x000fc80000010003 */
[----:B------:R-:W-:-:S04]  /*1270*/  FFMA.FTZ R3, R20, R3, 0.19988867640495300293 ;  /* 0x3e4caf9e14037423 */ /* 0x000fc80000010003 */
[----:B------:R-:W-:-:S04]  /*1280*/  FFMA.FTZ R3, R20, R3, -0.25000196695327758789 ;  /* 0xbe80004214037423 */ /* 0x000fc80000010003 */
[----:B------:R-:W-:-:S04]  /*1290*/  FFMA.FTZ R3, R20, R3, 0.33333510160446166992 ;  /* 0x3eaaaae614037423 */ /* 0x000fc80000010003 */
[----:B------:R-:W-:-:S04]  /*12a0*/  FFMA.FTZ R3, R20, R3, -0.5 ;  /* 0xbf00000014037423 */ /* 0x000fc80000010003 */
[----:B------:R-:W-:Y:S01]  /*12b0*/  FMUL R3, R20, R3 ;  /* 0x0000000314037220 */ /* 0x000fe20000400000 */
[----:B-1----:R-:W-:-:S03]  /*12c0*/  FADD R0, RZ, R0 ;  /* 0x00000000ff007221 */ /* 0x002fc60000000000 */
[----:B------:R-:W-:Y:S02]  /*12d0*/  FFMA.FTZ R20, R20, R3, R20 ;  /* 0x0000000314147223 */ /* 0x000fe40000010014 */
[----:B------:R-:W-:Y:S01]  /*12e0*/  FSETP.GT.AND P2, PT, |R0|, 8.50705917302346158658e+37, PT ;  /* 0x7e8000000000780b */ /* 0x000fe20003f44200 */
[----:B------:R-:W-:-:S12]  /*12f0*/  @!P3 BRA `(.L_x_5) ;  /* 0x000000000014b947 */ /* 0x000fd80003800000 */
[----:B------:R-:W-:-:S13]  /*1300*/  ISETP.GE.AND P3, PT, R2, -0x407fffff, PT ;  /* 0xbf8000010200780c */ /* 0x000fda0003f66270 */
[----:B------:R-:W-:-:S05]  /*1310*/  @P3 MOV R3, 0x7f800000 ;  /* 0x7f80000000033802 */ /* 0x000fca0000000f00 */
[C---:B------:R-:W-:Y:S01]  /*1320*/  @P3 FFMA.FTZ R26, R2.reuse, R3, +INF ;  /* 0x7f800000021a3423 */ /* 0x040fe20000010003 */
[----:B------:R-:W-:-:S04]  /*1330*/  FSETP.NEU.AND P3, PT, R2, RZ, PT ;  /* 0x000000ff0200720b */ /* 0x000fc80003f6d000 */
[----:B------:R-:W-:-:S09]  /*1340*/  FSEL R26, R26, -RZ, P3 ;  /* 0x800000ff1a1a7208 */ /* 0x000fd20001800000 */
.L_x_5:
[----:B------:R-:W-:Y:S05]  /*1350*/  BSYNC B0 ;  /* 0x0000000000007941 */ /* 0x000fea0003800000 */
.L_x_4:
[----:B------:R-:W-:Y:S01]  /*1360*/  FMUL R25, R25, 1.1920928955078125e-07 ;  /* 0x3400000019197820 */ /* 0x000fe20000400000 */
[----:B------:R-:W-:Y:S01]  /*1370*/  BSSY B0, `(.L_x_6) ;  /* 0x000000a000007945 */ /* 0x000fe20003800000 */
[C---:B------:R-:W-:Y:S01]  /*1380*/  FSETP.GEU.AND P3, PT, |R0|.reuse, 1.175494350822287508e-38, PT ;  /* 0x008000000000780b */ /* 0x040fe20003f6e200 */
[----:B------:R-:W-:Y:S01]  /*1390*/  @P2 FMUL R0, R0, 0.25 ;  /* 0x3e80000000002820 */ /* 0x000fe20000400000 */
[----:B------:R-:W-:Y:S01]  /*13a0*/  FFMA.FTZ R2, R25, 0.69314718246459960938, R20 ;  /* 0x3f31721819027823 */ /* 0x000fe20000010014 */
[----:B------:R-:W-:Y:S10]  /*13b0*/  @!P4 BRA `(.L_x_7) ;  /* 0x000000000014c947 */ /* 0x000ff40003800000 */
[----:B------:R-:W-:-:S13]  /*13c0*/  ISETP.GE.AND P4, PT, R18, -0x407fffff, PT ;  /* 0xbf8000011200780c */ /* 0x000fda0003f86270 */
[----:B------:R-:W-:-:S05]  /*13d0*/  @P4 MOV R3, 0x7f800000 ;  /* 0x7f80000000034802 */ /* 0x000fca0000000f00 */
[C---:B------:R-:W-:Y:S01]  /*13e0*/  @P4 FFMA.FTZ R2, R18.reuse, R3, +INF ;  /* 0x7f80000012024423 */ /* 0x040fe20000010003 */
[----:B------:R-:W-:-:S04]  /*13f0*/  FSETP.NEU.AND P4, PT, R18, RZ, PT ;  /* 0x000000ff1200720b */ /* 0x000fc80003f8d000 */
[----:B------:R-:W-:-:S09]  /*1400*/  FSEL R2, R2, -RZ, P4 ;  /* 0x800000ff02027208 */ /* 0x000fd20002000000 */
.L_x_7:
[----:B------:R-:W-:Y:S05]  /*1410*/  BSYNC B0 ;  /* 0x0000000000007941 */ /* 0x000fea0003800000 */
.L_x_6:
[----:B------:R-:W-:Y:S01]  /*1420*/  @!P3 FMUL R0, R0, 16777216 ;  /* 0x4b8000000000b820 */ /* 0x000fe20000400000 */
[----:B------:R-:W-:Y:S01]  /*1430*/  FADD R3, -R10, 1 ;  /* 0x3f8000000a037421 */ /* 0x000fe20000000100 */
[----:B------:R-:W-:Y:S01]  /*1440*/  FADD R10, -R11, 1 ;  /* 0x3f8000000b0a7421 */ /* 0x000fe20000000100 */
[----:B------:R-:W-:Y:S01]  /*1450*/  FSETP.GT.AND P4, PT, R5, RZ, PT ;  /* 0x000000ff0500720b */ /* 0x000fe20003f84000 */
[----:B------:R-:W1:Y:S01]  /*1460*/  MUFU.RCP R11, R0 ;  /* 0x00000000000b7308 */ /* 0x000e620000001000 */
[----:B------:R-:W-:Y:S01]  /*1470*/  FSEL R20, R4, RZ, !P1 ;  /* 0x000000ff04147208 */ /* 0x000fe20004800000 */
[----:B------:R-:W-:Y:S01]  /*1480*/  @P2 FMUL R15, R15, 0.25 ;  /* 0x3e8000000f0f2820 */ /* 0x000fe20000400000 */
[----:B------:R-:W-:Y:S01]  /*1490*/  FSEL R24, R5, RZ, !P4 ;  /* 0x000000ff05187208 */ /* 0x000fe20006000000 */
[----:B------:R-:W-:Y:S01]  /*14a0*/  FADD R23, -R8, 1 ;  /* 0x3f80000008177421 */ /* 0x000fe20000000100 */
[----:B------:R-:W-:Y:S01]  /*14b0*/  BAR.SYNC.DEFER_BLOCKING 0x0 ;  /* 0x0000000000007b1d */ /* 0x000fe20000010000 */
[----:B------:R-:W-:Y:S01]  /*14c0*/  FADD R21, R20, -R21 ;  /* 0x8000001514157221 */ /* 0x000fe20000000000 */
[----:B------:R-:W-:Y:S01]  /*14d0*/  FSETP.GT.AND P1, PT, R6, RZ, PT ;  /* 0x000000ff0600720b */ /* 0x000fe20003f24000 */
[----:B------:R-:W-:Y:S01]  /*14e0*/  FADD R18, -R9, 1 ;  /* 0x3f80000009127421 */ /* 0x000fe20000000100 */
[----:B------:R-:W-:Y:S01]  /*14f0*/  FADD R24, R24, -R19 ;  /* 0x8000001318187221 */ /* 0x000fe20000000000 */
[----:B------:R-:W-:Y:S01]  /*1500*/  @!P3 FMUL R15, R15, 16777216 ;  /* 0x4b8000000f0fb820 */ /* 0x000fe20000400000 */
[----:B------:R-:W-:Y:S01]  /*1510*/  @P2 FMUL R16, R16, 0.25 ;  /* 0x3e80000010102820 */ /* 0x000fe20000400000 */
[----:B------:R-:W-:Y:S01]  /*1520*/  FFMA R21, R4, R23, -R21 ;  /* 0x0000001704157223 */ /* 0x000fe20000000815 */
[----:B------:R-:W-:Y:S01]  /*1530*/  FSEL R25, R6, RZ, !P1 ;  /* 0x000000ff06197208 */ /* 0x000fe20004800000 */
[----:B------:R-:W-:Y:S01]  /*1540*/  FMUL R4, R17, 0.25 ;  /* 0x3e80000011047820 */ /* 0x000fe20000400000 */
[----:B------:R-:W-:Y:S01]  /*1550*/  FSETP.GT.AND P1, PT, R7, RZ, PT ;  /* 0x000000ff0700720b */ /* 0x000fe20003f24000 */
[----:B------:R-:W-:Y:S01]  /*1560*/  FFMA R18, R5, R18, -R24 ;  /* 0x0000001205127223 */ /* 0x000fe20000000818 */
[----:B-1----:R-:W-:Y:S01]  /*1570*/  FMUL R15, R11, R15 ;  /* 0x0000000f0b0f7220 */ /* 0x002fe20000400000 */
[----:B------:R-:W-:Y:S01]  /*1580*/  @!P3 FMUL R16, R16, 16777216 ;  /* 0x4b8000001010b820 */ /* 0x000fe20000400000 */
[----:B------:R-:W-:Y:S01]  /*1590*/  @P2 FMUL R14, R14, 0.25 ;  /* 0x3e8000000e0e2820 */ /* 0x000fe20000400000 */
[----:B------:R-:W-:Y:S01]  /*15a0*/  FSEL R5, R7, RZ, !P1 ;  /* 0x000000ff07057208 */ /* 0x000fe20004800000 */
[----:B------:R-:W-:Y:S01]  /*15b0*/  FADD R9, R25, -R26 ;  /* 0x8000001a19097221 */ /* 0x000fe20000000000 */
[----:B------:R-:W-:Y:S01]  /*15c0*/  FSEL R4, R4, R17, P2 ;  /* 0x0000001104047208 */ /* 0x000fe20001000000 */
[----:B------:R-:W-:Y:S01]  /*15d0*/  FMUL R15, R15, R18 ;  /* 0x000000120f0f7220 */ /* 0x000fe20000400000 */
[----:B------:R-:W-:Y:S01]  /*15e0*/  FMUL R16, R11, R16 ;  /* 0x000000100b107220 */ /* 0x000fe20000400000 */
[----:B------:R-:W-:Y:S01]  /*15f0*/  @!P3 FMUL R14, R14, 16777216 ;  /* 0x4b8000000e0eb820 */ /* 0x000fe20000400000 */
[----:B------:R-:W-:Y:S01]  /*1600*/  FADD R0, R5, -R2 ;  /* 0x8000000205007221 */ /* 0x000fe20000000000 */
[----:B------:R-:W-:Y:S01]  /*1610*/  FFMA R3, R6, R3, -R9 ;  /* 0x0000000306037223 */ /* 0x000fe20000000809 */
[----:B------:R-:W-:Y:S01]  /*1620*/  FFMA R15, R16, R21, R15 ;  /* 0x00000015100f7223 */ /* 0x000fe2000000000f */
[----:B------:R-:W-:Y:S01]  /*1630*/  @!P3 FMUL R4, R4, 16777216 ;  /* 0x4b8000000404b820 */ /* 0x000fe20000400000 */
[----:B------:R-:W-:Y:S01]  /*1640*/  FMUL R14, R11, R14 ;  /* 0x0000000e0b0e7220 */ /* 0x000fe20000400000 */
[----:B------:R-:W-:-:S02]  /*1650*/  FFMA R7, R7, R10, -R0 ;  /* 0x0000000a07077223 */ /* 0x000fc40000000800 */
[----:B------:R-:W-:Y:S01]  /*1660*/  FMUL R4, R11, R4 ;  /* 0x000000040b047220 */ /* 0x000fe20000400000 */
[----:B------:R-:W-:-:S04]  /*1670*/  FFMA R3, R14, R3, R15 ;  /* 0x000000030e037223 */ /* 0x000fc8000000000f */
[----:B------:R-:W-:-:S05]  /*1680*/  FFMA R3, R4, R7, R3 ;  /* 0x0000000704037223 */ /* 0x000fca0000000003 */
[----:B------:R-:W1:Y:S02]  /*1690*/  SHFL.BFLY PT, R0, R3, 0x10, 0x1f ;  /* 0x0e001f0003007f89 */ /* 0x000e6400000e0000 */
[----:B-1----:R-:W-:-:S05]  /*16a0*/  FADD R0, R3, R0 ;  /* 0x0000000003007221 */ /* 0x002fca0000000000 */
        /* <DEDUP_REMOVED lines=8> */
[----:B------:R-:W-:Y:S01]  /*1730*/  @!P6 STS [R13], R6 ;  /* 0x000000060d00e388 */ /* 0x000fe20000000800 */
[----:B------:R-:W-:Y:S06]  /*1740*/  BAR.SYNC.DEFER_BLOCKING 0x0 ;  /* 0x0000000000007b1d */ /* 0x000fec0000010000 */
[----:B------:R-:W1:Y:S04]  /*1750*/  @!P5 LDS R2, [R12+UR4] ;  /* 0x000000040c02d984 */ /* 0x000e680008000800 */
[----:B-1----:R-:W1:Y:S02]  /*1760*/  SHFL.BFLY PT, R3, R2, 0x1, 0x1f ;  /* 0x0c201f0002037f89 */ /* 0x002e6400000e0000 */
[----:B-1----:R-:W-:-:S05]  /*1770*/  FADD R3, R2, R3 ;  /* 0x0000000302037221 */ /* 0x002fca0000000000 */
[----:B------:R1:W-:Y:S01]  /*1780*/  @P0 STS [R12+UR4], R3 ;  /* 0x000000030c000988 */ /* 0x0003e20008000804 */
[----:B------:R-:W-:Y:S01]  /*1790*/  BAR.SYNC.DEFER_BLOCKING 0x0 ;  /* 0x0000000000007b1d */ /* 0x000fe20000010000 */
[----:B------:R-:W-:-:S05]  /*17a0*/  LOP3.LUT P0, RZ, R22, 0x3f, RZ, 0xc0, !PT ;  /* 0x0000003f16ff7812 */ /* 0x000fca000780c0ff */
[----:B------:R-:W2:Y:S08]  /*17b0*/  LDS R0, [UR4] ;  /* 0x00000004ff007984 */ /* 0x000eb00008000800 */
[----:B-1----:R-:W-:Y:S05]  /*17c0*/  @P0 EXIT ;  /* 0x000000000000094d */ /* 0x002fea0003800000 */
[----:B------:R-:W0:Y:S01]  /*17d0*/  LDC.64 R2, c[0x0][0x210] ;  /* 0x00008400ff027b82 */ /* 0x000e220000000a00 */
[----:B--2---:R-:W-:-:S05]  /*17e0*/  FADD R5, RZ, R0 ;  /* 0x00000000ff057221 */ /* 0x004fca0000000000 */
[----:B0-----:R-:W-:Y:S01]  /*17f0*/  STG.E desc[UR6][R2.64], R5 ;  /* 0x0000000502007986 */ /* 0x001fe2000c101906 */
[----:B------:R-:W-:Y:S05]  /*1800*/  EXIT ;  /* 0x000000000000794d */ /* 0x000fea0003800000 */
.L_x_8:
[----:B------:R-:W-:-:S00]  /*1810*/  BRA `(.L_x_8) ;  /* 0xfffffffc00fc7947 */ /* 0x000fc0000383ffff */
[----:B------:R-:W-:-:S00]  /*1820*/  NOP ;  /* 0x0000000000007918 */ /* 0x000fc00000000000 */
        /* <DEDUP_REMOVED lines=13> */
.L_x_9:


//--------------------- .nv.global.init           --------------------------
	.section	.nv.global.init,"aw",@progbits
.nv.global.init:
	.type		_$_str,@object
	.size		_$_str,(.L_0 - _$_str)
_$_str:
        /*0000*/ 	.byte	0x5f, 0x5f, 0x43, 0x55, 0x44, 0x41, 0x5f, 0x46, 0x54, 0x5a, 0x00
.L_0:


//--------------------- .nv.shared.triton_per_fused__to_copy_binary_cross_entropy_with_logits_div_eq_index_put_mul_new_zeros_reciprocal_sum_0 --------------------------
	.section	.nv.shared.triton_per_fused__to_copy_binary_cross_entropy_with_logits_div_eq_index_put_mul_new_zeros_reciprocal_sum_0,"aw",@nobits
	.sectionflags	@""
	.align	16
	.zero		1024


//--------------------- .nv.constant0.triton_per_fused__to_copy_binary_cross_entropy_with_logits_div_eq_index_put_mul_new_zeros_reciprocal_sum_0 --------------------------
	.section	.nv.constant0.triton_per_fused__to_copy_binary_cross_entropy_with_logits_div_eq_index_put_mul_new_zeros_reciprocal_sum_0,"a",@progbits
	.sectionflags	@""
	.align	4
.nv.constant0.triton_per_fused__to_copy_binary_cross_entropy_with_logits_div_eq_index_put_mul_new_zeros_reciprocal_sum_0:
	.zero		556
